//
// Generated by NVIDIA NVVM Compiler
//
// Compiler Build ID: CL-36424714
// Cuda compilation tools, release 13.0, V13.0.88
// Based on NVVM 20.0.0
//

.version 9.0
.target sm_100
.address_size 64

	// .globl	_Z7kernelAPdS_S_
// _ZZ7kernelAPdS_S_E4ds_M has been demoted
// _ZZ7kernelAPdS_S_E4ds_N has been demoted

.visible .entry _Z7kernelAPdS_S_(
	.param .u64 .ptr .align 1 _Z7kernelAPdS_S__param_0,
	.param .u64 .ptr .align 1 _Z7kernelAPdS_S__param_1,
	.param .u64 .ptr .align 1 _Z7kernelAPdS_S__param_2
)
{
	.reg .pred 	%p<14>;
	.reg .b16 	%rs<7>;
	.reg .b32 	%r<101>;
	.reg .b64 	%rd<21>;
	.reg .b64 	%fd<107>;
	// demoted variable
	.shared .align 8 .b8 _ZZ7kernelAPdS_S_E4ds_M[4096];
	// demoted variable
	.shared .align 8 .b8 _ZZ7kernelAPdS_S_E4ds_N[4096];
	ld.param.u64 	%rd8, [_Z7kernelAPdS_S__param_0];
	ld.param.u64 	%rd9, [_Z7kernelAPdS_S__param_1];
	ld.param.u64 	%rd7, [_Z7kernelAPdS_S__param_2];
	cvta.to.global.u64 	%rd1, %rd8;
	cvta.to.global.u64 	%rd2, %rd9;
	mov.u32 	%r52, %ctaid.x;
	mov.u32 	%r53, %ctaid.y;
	mov.u32 	%r1, %tid.x;
	mov.u32 	%r2, %tid.y;
	mov.u32 	%r3, %ntid.y;
	mad.lo.s32 	%r4, %r53, %r3, %r2;
	mov.u32 	%r5, %ntid.x;
	mul.lo.s32 	%r6, %r52, %r5;
	add.s32 	%r7, %r6, %r1;
	cvt.u16.u32 	%rs3, %r5;
	div.u16 	%rs1, 32, %rs3;
	cvt.u32.u16 	%r8, %rs1;
	cvt.u16.u32 	%rs4, %r3;
	div.u16 	%rs2, 32, %rs4;
	cvt.u32.u16 	%r9, %rs2;
	setp.gt.u32 	%p1, %r4, 31;
	setp.gt.s32 	%p2, %r7, 31;
	or.pred  	%p3, %p1, %p2;
	@%p3 bra 	$L__BB0_16;
	setp.gt.u32 	%p4, %r5, 32;
	@%p4 bra 	$L__BB0_8;
	shl.b32 	%r10, %r4, 5;
	mul.lo.s32 	%r11, %r1, %r8;
	and.b32  	%r12, %r8, 3;
	add.s16 	%rs5, %rs1, -1;
	setp.lt.u16 	%p5, %rs5, 3;
	mov.b32 	%r88, 0;
	@%p5 bra 	$L__BB0_5;
	and.b32  	%r88, %r8, 60;
	neg.s32 	%r93, %r88;
	shl.b32 	%r55, %r11, 3;
	shl.b32 	%r56, %r2, 8;
	add.s32 	%r57, %r55, %r56;
	mov.u32 	%r58, _ZZ7kernelAPdS_S_E4ds_M;
	add.s32 	%r59, %r57, %r58;
	add.s32 	%r91, %r59, 16;
	add.s32 	%r92, %r11, %r10;
$L__BB0_4:
	mul.wide.u32 	%rd10, %r92, 8;
	add.s64 	%rd11, %rd1, %rd10;
	ld.global.f64 	%fd1, [%rd11];
	st.shared.f64 	[%r91+-16], %fd1;
	ld.global.f64 	%fd2, [%rd11+8];
	st.shared.f64 	[%r91+-8], %fd2;
	ld.global.f64 	%fd3, [%rd11+16];
	st.shared.f64 	[%r91], %fd3;
	ld.global.f64 	%fd4, [%rd11+24];
	st.shared.f64 	[%r91+8], %fd4;
	add.s32 	%r93, %r93, 4;
	add.s32 	%r92, %r92, 4;
	add.s32 	%r91, %r91, 32;
	setp.eq.s32 	%p6, %r93, 0;
	@%p6 bra 	$L__BB0_5;
	bra.uni 	$L__BB0_4;
$L__BB0_5:
	setp.eq.s32 	%p7, %r12, 0;
	@%p7 bra 	$L__BB0_8;
	shl.b32 	%r60, %r2, 8;
	add.s32 	%r61, %r88, %r11;
	shl.b32 	%r62, %r61, 3;
	add.s32 	%r63, %r60, %r62;
	mov.u32 	%r64, _ZZ7kernelAPdS_S_E4ds_M;
	add.s32 	%r90, %r64, %r63;
	add.s32 	%r65, %r61, %r10;
	mul.wide.u32 	%rd12, %r65, 8;
	add.s64 	%rd20, %rd1, %rd12;
	neg.s32 	%r89, %r12;
$L__BB0_7:
	.pragma "nounroll";
	ld.global.f64 	%fd5, [%rd20];
	st.shared.f64 	[%r90], %fd5;
	add.s32 	%r90, %r90, 8;
	add.s64 	%rd20, %rd20, 8;
	add.s32 	%r89, %r89, 1;
	setp.ne.s32 	%p8, %r89, 0;
	@%p8 bra 	$L__BB0_7;
$L__BB0_8:
	setp.gt.u32 	%p9, %r3, 32;
	@%p9 bra 	$L__BB0_15;
	mul.lo.s32 	%r24, %r2, %r9;
	and.b32  	%r25, %r9, 3;
	add.s16 	%rs6, %rs2, -1;
	setp.lt.u16 	%p10, %rs6, 3;
	mov.b32 	%r97, 0;
	@%p10 bra 	$L__BB0_12;
	and.b32  	%r97, %r9, 60;
	neg.s32 	%r96, %r97;
	add.s64 	%rd6, %rd2, 512;
	shl.b32 	%r67, %r24, 5;
	add.s32 	%r68, %r1, %r67;
	add.s32 	%r95, %r68, %r6;
	shl.b32 	%r69, %r24, 3;
	shl.b32 	%r70, %r1, 8;
	add.s32 	%r71, %r69, %r70;
	mov.u32 	%r72, _ZZ7kernelAPdS_S_E4ds_N;
	add.s32 	%r73, %r71, %r72;
	add.s32 	%r94, %r73, 16;
$L__BB0_11:
	mul.wide.s32 	%rd13, %r95, 8;
	add.s64 	%rd14, %rd6, %rd13;
	ld.global.f64 	%fd6, [%rd14+-512];
	st.shared.f64 	[%r94+-16], %fd6;
	ld.global.f64 	%fd7, [%rd14+-256];
	st.shared.f64 	[%r94+-8], %fd7;
	ld.global.f64 	%fd8, [%rd14];
	st.shared.f64 	[%r94], %fd8;
	ld.global.f64 	%fd9, [%rd14+256];
	st.shared.f64 	[%r94+8], %fd9;
	add.s32 	%r96, %r96, 4;
	add.s32 	%r95, %r95, 128;
	add.s32 	%r94, %r94, 32;
	setp.ne.s32 	%p11, %r96, 0;
	@%p11 bra 	$L__BB0_11;
$L__BB0_12:
	setp.eq.s32 	%p12, %r25, 0;
	@%p12 bra 	$L__BB0_15;
	shl.b32 	%r74, %r1, 8;
	add.s32 	%r75, %r97, %r24;
	shl.b32 	%r76, %r75, 3;
	add.s32 	%r77, %r74, %r76;
	mov.u32 	%r78, _ZZ7kernelAPdS_S_E4ds_N;
	add.s32 	%r100, %r78, %r77;
	shl.b32 	%r79, %r75, 5;
	add.s32 	%r99, %r7, %r79;
	neg.s32 	%r98, %r25;
$L__BB0_14:
	.pragma "nounroll";
	mul.wide.s32 	%rd15, %r99, 8;
	add.s64 	%rd16, %rd2, %rd15;
	ld.global.f64 	%fd10, [%rd16];
	st.shared.f64 	[%r100], %fd10;
	add.s32 	%r100, %r100, 8;
	add.s32 	%r99, %r99, 32;
	add.s32 	%r98, %r98, 1;
	setp.ne.s32 	%p13, %r98, 0;
	@%p13 bra 	$L__BB0_14;
$L__BB0_15:
	bar.sync 	0;
	shl.b32 	%r80, %r2, 8;
	mov.u32 	%r81, _ZZ7kernelAPdS_S_E4ds_N;
	add.s32 	%r82, %r81, %r80;
	shl.b32 	%r83, %r1, 8;
	mov.u32 	%r84, _ZZ7kernelAPdS_S_E4ds_M;
	add.s32 	%r85, %r84, %r83;
	ld.shared.f64 	%fd11, [%r85];
	ld.shared.f64 	%fd12, [%r82];
	fma.rn.f64 	%fd13, %fd11, %fd12, 0d0000000000000000;
	ld.shared.f64 	%fd14, [%r85+8];
	ld.shared.f64 	%fd15, [%r82+8];
	fma.rn.f64 	%fd16, %fd14, %fd15, %fd13;
	ld.shared.f64 	%fd17, [%r85+16];
	ld.shared.f64 	%fd18, [%r82+16];
	fma.rn.f64 	%fd19, %fd17, %fd18, %fd16;
	ld.shared.f64 	%fd20, [%r85+24];
	ld.shared.f64 	%fd21, [%r82+24];
	fma.rn.f64 	%fd22, %fd20, %fd21, %fd19;
	ld.shared.f64 	%fd23, [%r85+32];
	ld.shared.f64 	%fd24, [%r82+32];
	fma.rn.f64 	%fd25, %fd23, %fd24, %fd22;
	ld.shared.f64 	%fd26, [%r85+40];
	ld.shared.f64 	%fd27, [%r82+40];
	fma.rn.f64 	%fd28, %fd26, %fd27, %fd25;
	ld.shared.f64 	%fd29, [%r85+48];
	ld.shared.f64 	%fd30, [%r82+48];
	fma.rn.f64 	%fd31, %fd29, %fd30, %fd28;
	ld.shared.f64 	%fd32, [%r85+56];
	ld.shared.f64 	%fd33, [%r82+56];
	fma.rn.f64 	%fd34, %fd32, %fd33, %fd31;
	ld.shared.f64 	%fd35, [%r85+64];
	ld.shared.f64 	%fd36, [%r82+64];
	fma.rn.f64 	%fd37, %fd35, %fd36, %fd34;
	ld.shared.f64 	%fd38, [%r85+72];
	ld.shared.f64 	%fd39, [%r82+72];
	fma.rn.f64 	%fd40, %fd38, %fd39, %fd37;
	ld.shared.f64 	%fd41, [%r85+80];
	ld.shared.f64 	%fd42, [%r82+80];
	fma.rn.f64 	%fd43, %fd41, %fd42, %fd40;
	ld.shared.f64 	%fd44, [%r85+88];
	ld.shared.f64 	%fd45, [%r82+88];
	fma.rn.f64 	%fd46, %fd44, %fd45, %fd43;
	ld.shared.f64 	%fd47, [%r85+96];
	ld.shared.f64 	%fd48, [%r82+96];
	fma.rn.f64 	%fd49, %fd47, %fd48, %fd46;
	ld.shared.f64 	%fd50, [%r85+104];
	ld.shared.f64 	%fd51, [%r82+104];
	fma.rn.f64 	%fd52, %fd50, %fd51, %fd49;
	ld.shared.f64 	%fd53, [%r85+112];
	ld.shared.f64 	%fd54, [%r82+112];
	fma.rn.f64 	%fd55, %fd53, %fd54, %fd52;
	ld.shared.f64 	%fd56, [%r85+120];
	ld.shared.f64 	%fd57, [%r82+120];
	fma.rn.f64 	%fd58, %fd56, %fd57, %fd55;
	ld.shared.f64 	%fd59, [%r85+128];
	ld.shared.f64 	%fd60, [%r82+128];
	fma.rn.f64 	%fd61, %fd59, %fd60, %fd58;
	ld.shared.f64 	%fd62, [%r85+136];
	ld.shared.f64 	%fd63, [%r82+136];
	fma.rn.f64 	%fd64, %fd62, %fd63, %fd61;
	ld.shared.f64 	%fd65, [%r85+144];
	ld.shared.f64 	%fd66, [%r82+144];
	fma.rn.f64 	%fd67, %fd65, %fd66, %fd64;
	ld.shared.f64 	%fd68, [%r85+152];
	ld.shared.f64 	%fd69, [%r82+152];
	fma.rn.f64 	%fd70, %fd68, %fd69, %fd67;
	ld.shared.f64 	%fd71, [%r85+160];
	ld.shared.f64 	%fd72, [%r82+160];
	fma.rn.f64 	%fd73, %fd71, %fd72, %fd70;
	ld.shared.f64 	%fd74, [%r85+168];
	ld.shared.f64 	%fd75, [%r82+168];
	fma.rn.f64 	%fd76, %fd74, %fd75, %fd73;
	ld.shared.f64 	%fd77, [%r85+176];
	ld.shared.f64 	%fd78, [%r82+176];
	fma.rn.f64 	%fd79, %fd77, %fd78, %fd76;
	ld.shared.f64 	%fd80, [%r85+184];
	ld.shared.f64 	%fd81, [%r82+184];
	fma.rn.f64 	%fd82, %fd80, %fd81, %fd79;
	ld.shared.f64 	%fd83, [%r85+192];
	ld.shared.f64 	%fd84, [%r82+192];
	fma.rn.f64 	%fd85, %fd83, %fd84, %fd82;
	ld.shared.f64 	%fd86, [%r85+200];
	ld.shared.f64 	%fd87, [%r82+200];
	fma.rn.f64 	%fd88, %fd86, %fd87, %fd85;
	ld.shared.f64 	%fd89, [%r85+208];
	ld.shared.f64 	%fd90, [%r82+208];
	fma.rn.f64 	%fd91, %fd89, %fd90, %fd88;
	ld.shared.f64 	%fd92, [%r85+216];
	ld.shared.f64 	%fd93, [%r82+216];
	fma.rn.f64 	%fd94, %fd92, %fd93, %fd91;
	ld.shared.f64 	%fd95, [%r85+224];
	ld.shared.f64 	%fd96, [%r82+224];
	fma.rn.f64 	%fd97, %fd95, %fd96, %fd94;
	ld.shared.f64 	%fd98, [%r85+232];
	ld.shared.f64 	%fd99, [%r82+232];
	fma.rn.f64 	%fd100, %fd98, %fd99, %fd97;
	ld.shared.f64 	%fd101, [%r85+240];
	ld.shared.f64 	%fd102, [%r82+240];
	fma.rn.f64 	%fd103, %fd101, %fd102, %fd100;
	ld.shared.f64 	%fd104, [%r85+248];
	ld.shared.f64 	%fd105, [%r82+248];
	fma.rn.f64 	%fd106, %fd104, %fd105, %fd103;
	shl.b32 	%r86, %r4, 5;
	add.s32 	%r87, %r86, %r7;
	cvta.to.global.u64 	%rd17, %rd7;
	mul.wide.s32 	%rd18, %r87, 8;
	add.s64 	%rd19, %rd17, %rd18;
	st.global.f64 	[%rd19], %fd106;
$L__BB0_16:
	ret;

}


// ===== COMPILED SASS (sm_100) =====

	.target	sm_100

	.elftype	@"ET_EXEC"


//--------------------- .note.nv.tkinfo           --------------------------
	.section	.note.nv.tkinfo,"",@"SHT_NOTE"
	.sectionflags	@"SHF_NOTE_NV_TKINFO"
	.tkinfo
        /*0018*/ 	.word	0x00000002
        /*0030*/ 	.string	""
        /*0030*/ 	.string	"ptxas"
        /*0030*/ 	.string	"Cuda compilation tools, release 13.0, V13.0.88"
        /*0030*/ 	.string	"Build cuda_13.0.r13.0/compiler.36424714_0"
        /*0030*/ 	.string	"-arch sm_100 -m 64 "



//--------------------- .note.nv.cuinfo           --------------------------
	.section	.note.nv.cuinfo,"",@"SHT_NOTE"
	.sectionflags	@"SHF_NOTE_NV_CUINFO"
        /*0018*/ 	.short	0x0002
        /*001a*/ 	.short	0x0064
        /*001c*/ 	.short	0x0082
	.zero		2


//--------------------- .nv.info                  --------------------------
	.section	.nv.info,"",@"SHT_CUDA_INFO"
	.align	4


	//----- nvinfo : EIATTR_REGCOUNT
	.align		4
        /*0000*/ 	.byte	0x04, 0x2f
        /*0002*/ 	.short	(.L_1 - .L_0)
	.align		4
.L_0:
        /*0004*/ 	.word	index@(_Z7kernelAPdS_S_)
        /*0008*/ 	.word	0x00000020


	//----- nvinfo : EIATTR_FRAME_SIZE
	.align		4
.L_1:
        /*000c*/ 	.byte	0x04, 0x11
        /*000e*/ 	.short	(.L_3 - .L_2)
	.align		4
.L_2:
        /*0010*/ 	.word	index@($__internal_0_$__cuda_sm20_div_u16)
        /*0014*/ 	.word	0x00000000


	//----- nvinfo : EIATTR_FRAME_SIZE
	.align		4
.L_3:
        /*0018*/ 	.byte	0x04, 0x11
        /*001a*/ 	.short	(.L_5 - .L_4)
	.align		4
.L_4:
        /*001c*/ 	.word	index@(_Z7kernelAPdS_S_)
        /*0020*/ 	.word	0x00000000


	//----- nvinfo : EIATTR_MIN_STACK_SIZE
	.align		4
.L_5:
        /*0024*/ 	.byte	0x04, 0x12
        /*0026*/ 	.short	(.L_7 - .L_6)
	.align		4
.L_6:
        /*0028*/ 	.word	index@(_Z7kernelAPdS_S_)
        /*002c*/ 	.word	0x00000000
.L_7:


//--------------------- .nv.compat                --------------------------
	.section	.nv.compat,"",@"SHT_CUDA_COMPAT_INFO"
	.align	4
        /*0000*/ 	.byte	0x02, 0x09, 0x00, 0x00, 0x02, 0x02, 0x01, 0x00, 0x02, 0x05, 0x05, 0x00, 0x03, 0x07, 0x01, 0x01
        /*0010*/ 	.byte	0x02, 0x03, 0x00, 0x00, 0x02, 0x06, 0x01, 0x00, 0x04, 0x0b, 0x08, 0x00, 0x01, 0x00, 0x00, 0x00
        /*0020*/ 	.byte	0x00, 0x00, 0x00, 0x00


//--------------------- .nv.info._Z7kernelAPdS_S_ --------------------------
	.section	.nv.info._Z7kernelAPdS_S_,"",@"SHT_CUDA_INFO"
	.sectionflags	@""
	.align	4


	//----- nvinfo : EIATTR_CUDA_API_VERSION
	.align		4
        /*0000*/ 	.byte	0x04, 0x37
        /*0002*/ 	.short	(.L_9 - .L_8)
.L_8:
        /*0004*/ 	.word	0x00000082


	//----- nvinfo : EIATTR_KPARAM_INFO
	.align		4
.L_9:
        /*0008*/ 	.byte	0x04, 0x17
        /*000a*/ 	.short	(.L_11 - .L_10)
.L_10:
        /*000c*/ 	.word	0x00000000
        /*0010*/ 	.short	0x0002
        /*0012*/ 	.short	0x0010
        /*0014*/ 	.byte	0x00, 0xf5, 0x21, 0x00


	//----- nvinfo : EIATTR_KPARAM_INFO
	.align		4
.L_11:
        /*0018*/ 	.byte	0x04, 0x17
        /*001a*/ 	.short	(.L_13 - .L_12)
.L_12:
        /*001c*/ 	.word	0x00000000
        /*0020*/ 	.short	0x0001
        /*0022*/ 	.short	0x0008
        /*0024*/ 	.byte	0x00, 0xf5, 0x21, 0x00


	//----- nvinfo : EIATTR_KPARAM_INFO
	.align		4
.L_13:
        /*0028*/ 	.byte	0x04, 0x17
        /*002a*/ 	.short	(.L_15 - .L_14)
.L_14:
        /*002c*/ 	.word	0x00000000
        /*0030*/ 	.short	0x0000
        /*0032*/ 	.short	0x0000
        /*0034*/ 	.byte	0x00, 0xf5, 0x21, 0x00


	//----- nvinfo : EIATTR_SPARSE_MMA_MASK
	.align		4
.L_15:
        /*0038*/ 	.byte	0x03, 0x50
        /*003a*/ 	.short	0x0000


	//----- nvinfo : EIATTR_MAXREG_COUNT
	.align		4
        /*003c*/ 	.byte	0x03, 0x1b
        /*003e*/ 	.short	0x00ff


	//----- nvinfo : EIATTR_NUM_BARRIERS
	.align		4
        /*0040*/ 	.byte	0x02, 0x4c
        /*0042*/ 	.byte	0x01
	.zero		1


	//----- nvinfo : EIATTR_MERCURY_ISA_VERSION
	.align		4
        /*0044*/ 	.byte	0x03, 0x5f
        /*0046*/ 	.short	0x0101


	//----- nvinfo : EIATTR_VRC_CTA_INIT_COUNT
	.align		4
        /*0048*/ 	.byte	0x02, 0x4a
	.zero		1
	.zero		1


	//----- nvinfo : EIATTR_EXIT_INSTR_OFFSETS
	.align		4
        /*004c*/ 	.byte	0x04, 0x1c
        /*004e*/ 	.short	(.L_17 - .L_16)


	//   ....[0]....
.L_16:
        /*0050*/ 	.word	0x00000150


	//   ....[1]....
        /*0054*/ 	.word	0x00001280


	//----- nvinfo : EIATTR_CRS_STACK_SIZE
	.align		4
.L_17:
        /*0058*/ 	.byte	0x04, 0x1e
        /*005a*/ 	.short	(.L_19 - .L_18)
.L_18:
        /*005c*/ 	.word	0x00000000


	//----- nvinfo : EIATTR_CBANK_PARAM_SIZE
	.align		4
.L_19:
        /*0060*/ 	.byte	0x03, 0x19
        /*0062*/ 	.short	0x0018


	//----- nvinfo : EIATTR_PARAM_CBANK
	.align		4
        /*0064*/ 	.byte	0x04, 0x0a
        /*0066*/ 	.short	(.L_21 - .L_20)
	.align		4
.L_20:
        /*0068*/ 	.word	index@(.nv.constant0._Z7kernelAPdS_S_)
        /*006c*/ 	.short	0x0380
        /*006e*/ 	.short	0x0018


	//----- nvinfo : EIATTR_SW_WAR
	.align		4
.L_21:
        /*0070*/ 	.byte	0x04, 0x36
        /*0072*/ 	.short	(.L_23 - .L_22)
.L_22:
        /*0074*/ 	.word	0x00000008
.L_23:


//--------------------- .nv.callgraph             --------------------------
	.section	.nv.callgraph,"",@"SHT_CUDA_CALLGRAPH"
	.align	4
	.sectionentsize	8
	.align		4
        /*0000*/ 	.word	0x00000000
	.align		4
        /*0004*/ 	.word	0xffffffff
	.align		4
        /*0008*/ 	.word	0x00000000
	.align		4
        /*000c*/ 	.word	0xfffffffe
	.align		4
        /*0010*/ 	.word	0x00000000
	.align		4
        /*0014*/ 	.word	0xfffffffd
	.align		4
        /*0018*/ 	.word	0x00000000
	.align		4
        /*001c*/ 	.word	0xfffffffc


//--------------------- .text._Z7kernelAPdS_S_    --------------------------
	.section	.text._Z7kernelAPdS_S_,"ax",@progbits
	.align	128
        .global         _Z7kernelAPdS_S_
        .type           _Z7kernelAPdS_S_,@function
        .size           _Z7kernelAPdS_S_,(.L_x_12 - _Z7kernelAPdS_S_)
        .other          _Z7kernelAPdS_S_,@"STO_CUDA_ENTRY STV_DEFAULT"
_Z7kernelAPdS_S_:
.text._Z7kernelAPdS_S_:
[----:B------:R-:W-:Y:S01]  /*0000*/  LDC R1, c[0x0][0x37c] ;  /* 0x0000df00ff017b82 */ /* 0x000fe20000000800 */
[----:B------:R-:W0:Y:S07]  /*0010*/  S2R R2, SR_TID.Y ;  /* 0x0000000000027919 */ /* 0x000e2e0000002200 */
[----:B------:R-:W1:Y:S01]  /*0020*/  S2UR UR4, SR_CTAID.X ;  /* 0x00000000000479c3 */ /* 0x000e620000002500 */
[----:B------:R-:W2:Y:S07]  /*0030*/  S2R R28, SR_TID.X ;  /* 0x00000000001c7919 */ /* 0x000eae0000002100 */
[----:B------:R-:W0:Y:S01]  /*0040*/  LDC R5, c[0x0][0x364] ;  /* 0x0000d900ff057b82 */ /* 0x000e220000000800 */
[----:B------:R-:W1:Y:S07]  /*0050*/  LDCU UR7, c[0x0][0x360] ;  /* 0x00006c00ff0777ac */ /* 0x000e6e0008000800 */
[----:B------:R-:W0:Y:S01]  /*0060*/  S2UR UR6, SR_CTAID.Y ;  /* 0x00000000000679c3 */ /* 0x000e220000002600 */
[----:B-1----:R-:W-:-:S02]  /*0070*/  UIMAD UR4, UR4, UR7, URZ ;  /* 0x00000007040472a4 */ /* 0x002fc4000f8e02ff */
[----:B------:R-:W-:-:S04]  /*0080*/  ULOP3.LUT UR5, UR7, 0xffff, URZ, 0xc0, !UPT ;  /* 0x0000ffff07057892 */ /* 0x000fc8000f8ec0ff */
[----:B--2---:R-:W-:Y:S02]  /*0090*/  VIADD R0, R28, UR4 ;  /* 0x000000041c007c36 */ /* 0x004fe40008000000 */
[----:B------:R-:W-:Y:S01]  /*00a0*/  IMAD.U32 R11, RZ, RZ, UR5 ;  /* 0x00000005ff0b7e24 */ /* 0x000fe2000f8e00ff */
[----:B------:R-:W-:Y:S01]  /*00b0*/  UMOV UR5, 0x20 ;  /* 0x0000002000057882 */ /* 0x000fe20000000000 */
[----:B0-----:R-:W-:Y:S01]  /*00c0*/  IMAD R3, R5, UR6, R2 ;  /* 0x0000000605037c24 */ /* 0x001fe2000f8e0202 */
[----:B------:R-:W-:-:S07]  /*00d0*/  MOV R12, 0xf0 ;  /* 0x000000f0000c7802 */ /* 0x000fce0000000f00 */
[----:B------:R-:W-:Y:S05]  /*00e0*/  CALL.REL.NOINC `($__internal_0_$__cuda_sm20_div_u16) ;  /* 0x0000001000687944 */ /* 0x000fea0003c00000 */
[----:B------:R-:W-:Y:S01]  /*00f0*/  IMAD.MOV.U32 R8, RZ, RZ, R4 ;  /* 0x000000ffff087224 */ /* 0x000fe200078e0004 */
[----:B------:R-:W-:Y:S02]  /*0100*/  LOP3.LUT R11, R5, 0xffff, RZ, 0xc0, !PT ;  /* 0x0000ffff050b7812 */ /* 0x000fe400078ec0ff */
[----:B------:R-:W-:-:S07]  /*0110*/  MOV R12, 0x130 ;  /* 0x00000130000c7802 */ /* 0x000fce0000000f00 */
[----:B------:R-:W-:Y:S05]  /*0120*/  CALL.REL.NOINC `($__internal_0_$__cuda_sm20_div_u16) ;  /* 0x0000001000587944 */ /* 0x000fea0003c00000 */
[----:B------:R-:W-:-:S04]  /*0130*/  ISETP.GT.AND P0, PT, R0, 0x1f, PT ;  /* 0x0000001f0000780c */ /* 0x000fc80003f04270 */
[----:B------:R-:W-:-:S13]  /*0140*/  ISETP.GT.U32.OR P0, PT, R3, 0x1f, P0 ;  /* 0x0000001f0300780c */ /* 0x000fda0000704470 */
[----:B------:R-:W-:Y:S05]  /*0150*/  @P0 EXIT ;  /* 0x000000000000094d */ /* 0x000fea0003800000 */
[----:B------:R-:W-:Y:S01]  /*0160*/  UISETP.GT.U32.AND UP0, UPT, UR7, 0x20, UPT ;  /* 0x000000200700788c */ /* 0x000fe2000bf04070 */
[----:B------:R-:W0:Y:S08]  /*0170*/  LDCU.64 UR10, c[0x0][0x358] ;  /* 0x00006b00ff0a77ac */ /* 0x000e300008000a00 */
[----:B------:R-:W-:Y:S05]  /*0180*/  BRA.U UP0, `(.L_x_0) ;  /* 0x0000000100e07547 */ /* 0x000fea000b800000 */
[C---:B------:R-:W-:Y:S01]  /*0190*/  IADD3 R6, PT, PT, R8.reuse, -0x1, RZ ;  /* 0xffffffff08067810 */ /* 0x040fe20007ffe0ff */
[----:B------:R-:W-:Y:S01]  /*01a0*/  IMAD.MOV.U32 R17, RZ, RZ, RZ ;  /* 0x000000ffff117224 */ /* 0x000fe200078e00ff */
[----:B------:R-:W-:Y:S02]  /*01b0*/  LOP3.LUT R7, R8, 0xffff, RZ, 0xc0, !PT ;  /* 0x0000ffff08077812 */ /* 0x000fe400078ec0ff */
[----:B------:R-:W-:Y:S02]  /*01c0*/  LOP3.LUT R6, R6, 0xffff, RZ, 0xc0, !PT ;  /* 0x0000ffff06067812 */ /* 0x000fe400078ec0ff */
[----:B------:R-:W-:Y:S01]  /*01d0*/  LOP3.LUT R16, R7, 0x3, RZ, 0xc0, !PT ;  /* 0x0000000307107812 */ /* 0x000fe200078ec0ff */
[----:B------:R-:W-:Y:S01]  /*01e0*/  IMAD R20, R28, R7, RZ ;  /* 0x000000071c147224 */ /* 0x000fe200078e02ff */
[----:B------:R-:W-:Y:S02]  /*01f0*/  ISETP.GE.U32.AND P1, PT, R6, 0x3, PT ;  /* 0x000000030600780c */ /* 0x000fe40003f26070 */
[----:B------:R-:W-:-:S11]  /*0200*/  ISETP.NE.AND P0, PT, R16, RZ, PT ;  /* 0x000000ff1000720c */ /* 0x000fd60003f05270 */
[----:B------:R-:W-:Y:S05]  /*0210*/  @!P1 BRA `(.L_x_1) ;  /* 0x0000000000609947 */ /* 0x000fea0003800000 */
[----:B------:R-:W1:Y:S01]  /*0220*/  S2UR UR6, SR_CgaCtaId ;  /* 0x00000000000679c3 */ /* 0x000e620000008800 */
[----:B------:R-:W-:Y:S01]  /*0230*/  UMOV UR5, 0x400 ;  /* 0x0000040000057882 */ /* 0x000fe20000000000 */
[--C-:B------:R-:W-:Y:S01]  /*0240*/  IMAD R6, R2, 0x20, R20.reuse ;  /* 0x0000002002067824 */ /* 0x100fe200078e0214 */
[----:B------:R-:W-:Y:S01]  /*0250*/  LOP3.LUT R17, R7, 0x3c, RZ, 0xc0, !PT ;  /* 0x0000003c07117812 */ /* 0x000fe200078ec0ff */
[----:B------:R-:W-:-:S03]  /*0260*/  IMAD R21, R3, 0x20, R20 ;  /* 0x0000002003157824 */ /* 0x000fc600078e0214 */
[----:B------:R-:W-:Y:S01]  /*0270*/  IADD3 R18, PT, PT, -R17, RZ, RZ ;  /* 0x000000ff11127210 */ /* 0x000fe20007ffe1ff */
[----:B-1----:R-:W-:-:S06]  /*0280*/  ULEA UR5, UR6, UR5, 0x18 ;  /* 0x0000000506057291 */ /* 0x002fcc000f8ec0ff */
[----:B------:R-:W-:-:S05]  /*0290*/  LEA R6, R6, UR5, 0x3 ;  /* 0x0000000506067c11 */ /* 0x000fca000f8e18ff */
[----:B------:R-:W-:-:S07]  /*02a0*/  VIADD R19, R6, 0x10 ;  /* 0x0000001006137836 */ /* 0x000fce0000000000 */
.L_x_2:
[----:B------:R-:W1:Y:S02]  /*02b0*/  LDC.64 R12, c[0x0][0x380] ;  /* 0x0000e000ff0c7b82 */ /* 0x000e640000000a00 */
[----:B-1----:R-:W-:-:S05]  /*02c0*/  IMAD.WIDE.U32 R12, R21, 0x8, R12 ;  /* 0x00000008150c7825 */ /* 0x002fca00078e000c */
[----:B0-----:R-:W2:Y:S04]  /*02d0*/  LDG.E.64 R6, desc[UR10][R12.64] ;  /* 0x0000000a0c067981 */ /* 0x001ea8000c1e1b00 */
[----:B------:R-:W3:Y:S04]  /*02e0*/  LDG.E.64 R8, desc[UR10][R12.64+0x8] ;  /* 0x0000080a0c087981 */ /* 0x000ee8000c1e1b00 */
[----:B------:R-:W4:Y:S04]  /*02f0*/  LDG.E.64 R10, desc[UR10][R12.64+0x10] ;  /* 0x0000100a0c0a7981 */ /* 0x000f28000c1e1b00 */
[----:B------:R-:W5:Y:S01]  /*0300*/  LDG.E.64 R14, desc[UR10][R12.64+0x18] ;  /* 0x0000180a0c0e7981 */ /* 0x000f62000c1e1b00 */
[----:B------:R-:W-:-:S02]  /*0310*/  VIADD R18, R18, 0x4 ;  /* 0x0000000412127836 */ /* 0x000fc40000000000 */
[----:B------:R-:W-:-:S03]  /*0320*/  VIADD R21, R21, 0x4 ;  /* 0x0000000415157836 */ /* 0x000fc60000000000 */
[----:B------:R-:W-:Y:S01]  /*0330*/  ISETP.NE.AND P1, PT, R18, RZ, PT ;  /* 0x000000ff1200720c */ /* 0x000fe20003f25270 */
[----:B--2---:R-:W-:Y:S04]  /*0340*/  STS.64 [R19+-0x10], R6 ;  /* 0xfffff00613007388 */ /* 0x004fe80000000a00 */
[----:B---3--:R-:W-:Y:S04]  /*0350*/  STS.64 [R19+-0x8], R8 ;  /* 0xfffff80813007388 */ /* 0x008fe80000000a00 */
[----:B----4-:R-:W-:Y:S04]  /*0360*/  STS.64 [R19], R10 ;  /* 0x0000000a13007388 */ /* 0x010fe80000000a00 */
[----:B-----5:R0:W-:Y:S02]  /*0370*/  STS.64 [R19+0x8], R14 ;  /* 0x0000080e13007388 */ /* 0x0201e40000000a00 */
[----:B0-----:R-:W-:Y:S01]  /*0380*/  IADD3 R19, PT, PT, R19, 0x20, RZ ;  /* 0x0000002013137810 */ /* 0x001fe20007ffe0ff */
[----:B------:R-:W-:Y:S06]  /*0390*/  @P1 BRA `(.L_x_2) ;  /* 0xfffffffc00c41947 */ /* 0x000fec000383ffff */
.L_x_1:
[----:B------:R-:W-:Y:S05]  /*03a0*/  @!P0 BRA `(.L_x_0) ;  /* 0x0000000000588947 */ /* 0x000fea0003800000 */
[----:B------:R-:W1:Y:S01]  /*03b0*/  LDC.64 R6, c[0x0][0x380] ;  /* 0x0000e000ff067b82 */ /* 0x000e620000000a00 */
[----:B------:R-:W-:Y:S01]  /*03c0*/  IMAD.IADD R17, R20, 0x1, R17 ;  /* 0x0000000114117824 */ /* 0x000fe200078e0211 */
[----:B------:R-:W-:Y:S01]  /*03d0*/  UMOV UR5, 0x400 ;  /* 0x0000040000057882 */ /* 0x000fe20000000000 */
[----:B------:R-:W-:Y:S02]  /*03e0*/  IMAD.MOV R16, RZ, RZ, -R16 ;  /* 0x000000ffff107224 */ /* 0x000fe400078e0a10 */
[----:B------:R-:W-:-:S03]  /*03f0*/  IMAD R9, R3, 0x20, R17 ;  /* 0x0000002003097824 */ /* 0x000fc600078e0211 */
[----:B------:R-:W2:Y:S01]  /*0400*/  S2UR UR6, SR_CgaCtaId ;  /* 0x00000000000679c3 */ /* 0x000ea20000008800 */
[----:B-1----:R-:W-:-:S04]  /*0410*/  IMAD.WIDE.U32 R6, R9, 0x8, R6 ;  /* 0x0000000809067825 */ /* 0x002fc800078e0006 */
[----:B------:R-:W-:Y:S01]  /*0420*/  IMAD R9, R2, 0x20, R17 ;  /* 0x0000002002097824 */ /* 0x000fe200078e0211 */
[----:B------:R-:W-:Y:S01]  /*0430*/  MOV R8, R6 ;  /* 0x0000000600087202 */ /* 0x000fe20000000f00 */
[----:B------:R-:W-:Y:S01]  /*0440*/  IMAD.MOV.U32 R11, RZ, RZ, R7 ;  /* 0x000000ffff0b7224 */ /* 0x000fe200078e0007 */
[----:B--2---:R-:W-:-:S06]  /*0450*/  ULEA UR5, UR6, UR5, 0x18 ;  /* 0x0000000506057291 */ /* 0x004fcc000f8ec0ff */
[----:B------:R-:W-:-:S07]  /*0460*/  LEA R9, R9, UR5, 0x3 ;  /* 0x0000000509097c11 */ /* 0x000fce000f8e18ff */
.L_x_3:
[----:B------:R-:W-:Y:S01]  /*0470*/  IMAD.MOV.U32 R6, RZ, RZ, R8 ;  /* 0x000000ffff067224 */ /* 0x000fe200078e0008 */
[----:B------:R-:W-:-:S06]  /*0480*/  MOV R7, R11 ;  /* 0x0000000b00077202 */ /* 0x000fcc0000000f00 */
[----:B0-----:R-:W2:Y:S01]  /*0490*/  LDG.E.64 R6, desc[UR10][R6.64] ;  /* 0x0000000a06067981 */ /* 0x001ea2000c1e1b00 */
[----:B------:R-:W-:Y:S01]  /*04a0*/  VIADD R16, R16, 0x1 ;  /* 0x0000000110107836 */ /* 0x000fe20000000000 */
[----:B------:R-:W-:-:S04]  /*04b0*/  IADD3 R8, P1, PT, R8, 0x8, RZ ;  /* 0x0000000808087810 */ /* 0x000fc80007f3e0ff */
[----:B------:R-:W-:Y:S01]  /*04c0*/  ISETP.NE.AND P0, PT, R16, RZ, PT ;  /* 0x000000ff1000720c */ /* 0x000fe20003f05270 */
[----:B------:R-:W-:Y:S01]  /*04d0*/  IMAD.X R11, RZ, RZ, R11, P1 ;  /* 0x000000ffff0b7224 */ /* 0x000fe200008e060b */
[----:B--2---:R0:W-:Y:S02]  /*04e0*/  STS.64 [R9], R6 ;  /* 0x0000000609007388 */ /* 0x0041e40000000a00 */
[----:B0-----:R-:W-:-:S09]  /*04f0*/  IADD3 R9, PT, PT, R9, 0x8, RZ ;  /* 0x0000000809097810 */ /* 0x001fd20007ffe0ff */
[----:B------:R-:W-:Y:S05]  /*0500*/  @P0 BRA `(.L_x_3) ;  /* 0xfffffffc00d80947 */ /* 0x000fea000383ffff */
.L_x_0:
[----:B------:R-:W-:-:S13]  /*0510*/  ISETP.GT.U32.AND P0, PT, R5, 0x20, PT ;  /* 0x000000200500780c */ /* 0x000fda0003f04070 */
[----:B------:R-:W-:Y:S05]  /*0520*/  @P0 BRA `(.L_x_4) ;  /* 0x0000000800240947 */ /* 0x000fea0003800000 */
[C---:B------:R-:W-:Y:S01]  /*0530*/  VIADD R5, R4.reuse, 0xffffffff ;  /* 0xffffffff04057836 */ /* 0x040fe20000000000 */
[----:B------:R-:W-:Y:S01]  /*0540*/  LOP3.LUT R7, R4, 0xffff, RZ, 0xc0, !PT ;  /* 0x0000ffff04077812 */ /* 0x000fe200078ec0ff */
[----:B------:R-:W-:-:S03]  /*0550*/  IMAD.MOV.U32 R4, RZ, RZ, RZ ;  /* 0x000000ffff047224 */ /* 0x000fc600078e00ff */
[----:B------:R-:W-:Y:S02]  /*0560*/  LOP3.LUT R5, R5, 0xffff, RZ, 0xc0, !PT ;  /* 0x0000ffff05057812 */ /* 0x000fe400078ec0ff */
[----:B------:R-:W-:Y:S02]  /*0570*/  LOP3.LUT R24, R7, 0x3, RZ, 0xc0, !PT ;  /* 0x0000000307187812 */ /* 0x000fe400078ec0ff */
[----:B------:R-:W-:Y:S01]  /*0580*/  ISETP.GE.U32.AND P0, PT, R5, 0x3, PT ;  /* 0x000000030500780c */ /* 0x000fe20003f06070 */
[----:B------:R-:W-:-:S12]  /*0590*/  IMAD R5, R2, R7, RZ ;  /* 0x0000000702057224 */ /* 0x000fd800078e02ff */
[----:B------:R-:W-:Y:S05]  /*05a0*/  @!P0 BRA `(.L_x_5) ;  /* 0x0000000400b48947 */ /* 0x000fea0003800000 */
[----:B------:R-:W1:Y:S01]  /*05b0*/  S2UR UR8, SR_CgaCtaId ;  /* 0x00000000000879c3 */ /* 0x000e620000008800 */
[----:B------:R-:W2:Y:S01]  /*05c0*/  LDCU.64 UR6, c[0x0][0x388] ;  /* 0x00007100ff0677ac */ /* 0x000ea20008000a00 */
[----:B------:R-:W-:Y:S01]  /*05d0*/  LOP3.LUT R4, R7, 0x3c, RZ, 0xc0, !PT ;  /* 0x0000003c07047812 */ /* 0x000fe200078ec0ff */
[----:B------:R-:W-:Y:S01]  /*05e0*/  IMAD R27, R28, 0x20, R5 ;  /* 0x000000201c1b7824 */ /* 0x000fe200078e0205 */
[----:B------:R-:W-:Y:S02]  /*05f0*/  UMOV UR5, 0x400 ;  /* 0x0000040000057882 */ /* 0x000fe40000000000 */
[----:B------:R-:W-:Y:S01]  /*0600*/  IADD3 R26, PT, PT, -R4, RZ, RZ ;  /* 0x000000ff041a7210 */ /* 0x000fe20007ffe1ff */
[----:B------:R-:W-:Y:S01]  /*0610*/  UIADD3 UR5, UPT, UPT, UR5, 0x1000, URZ ;  /* 0x0000100005057890 */ /* 0x000fe2000fffe0ff */
[----:B------:R-:W-:Y:S02]  /*0620*/  IMAD R25, R5, 0x20, R28 ;  /* 0x0000002005197824 */ /* 0x000fe400078e021c */
[----:B------:R-:W-:-:S02]  /*0630*/  ISETP.GE.AND P0, PT, R26, RZ, PT ;  /* 0x000000ff1a00720c */ /* 0x000fc40003f06270 */
[----:B------:R-:W-:Y:S01]  /*0640*/  VIADD R25, R25, UR4 ;  /* 0x0000000419197c36 */ /* 0x000fe20008000000 */
[----:B--2---:R-:W-:-:S04]  /*0650*/  UIADD3 UR6, UP0, UPT, UR6, 0x200, URZ ;  /* 0x0000020006067890 */ /* 0x004fc8000ff1e0ff */
[----:B------:R-:W-:Y:S02]  /*0660*/  UIADD3.X UR7, UPT, UPT, URZ, UR7, URZ, UP0, !UPT ;  /* 0x00000007ff077290 */ /* 0x000fe400087fe4ff */
[----:B-1----:R-:W-:Y:S01]  /*0670*/  ULEA UR5, UR8, UR5, 0x18 ;  /* 0x0000000508057291 */ /* 0x002fe2000f8ec0ff */
[----:B------:R-:W-:-:S03]  /*0680*/  MOV R6, UR6 ;  /* 0x0000000600067c02 */ /* 0x000fc60008000f00 */
[----:B------:R-:W-:Y:S02]  /*0690*/  IMAD.U32 R7, RZ, RZ, UR7 ;  /* 0x00000007ff077e24 */ /* 0x000fe4000f8e00ff */
[----:B------:R-:W-:-:S04]  /*06a0*/  LEA R27, R27, UR5, 0x3 ;  /* 0x000000051b1b7c11 */ /* 0x000fc8000f8e18ff */
[----:B------:R-:W-:Y:S01]  /*06b0*/  IADD3 R27, PT, PT, R27, 0x10, RZ ;  /* 0x000000101b1b7810 */ /* 0x000fe20007ffe0ff */
[----:B------:R-:W-:Y:S06]  /*06c0*/  @P0 BRA `(.L_x_6) ;  /* 0x0000000400340947 */ /* 0x000fec0003800000 */
[----:B------:R-:W-:Y:S01]  /*06d0*/  IMAD.MOV R8, RZ, RZ, -R26 ;  /* 0x000000ffff087224 */ /* 0x000fe200078e0a1a */
[----:B------:R-:W-:-:S04]  /*06e0*/  PLOP3.LUT P0, PT, PT, PT, PT, 0x80, 0x8 ;  /* 0x000000000008781c */ /* 0x000fc80003f0f070 */
[----:B------:R-:W-:-:S13]  /*06f0*/  ISETP.GT.AND P1, PT, R8, 0xc, PT ;  /* 0x0000000c0800780c */ /* 0x000fda0003f24270 */
[----:B------:R-:W-:Y:S05]  /*0700*/  @!P1 BRA `(.L_x_7) ;  /* 0x0000000000b49947 */ /* 0x000fea0003800000 */
[----:B------:R-:W-:-:S13]  /*0710*/  PLOP3.LUT P0, PT, PT, PT, PT, 0x8, 0x80 ;  /* 0x000000000080781c */ /* 0x000fda0003f0e170 */
.L_x_8:
[----:B------:R-:W-:-:S05]  /*0720*/  IMAD.WIDE R14, R25, 0x8, R6 ;  /* 0x00000008190e7825 */ /* 0x000fca00078e0206 */
[----:B0-----:R-:W2:Y:S04]  /*0730*/  LDG.E.64 R12, desc[UR10][R14.64+-0x200] ;  /* 0xfffe000a0e0c7981 */ /* 0x001ea8000c1e1b00 */
[----:B------:R-:W3:Y:S01]  /*0740*/  LDG.E.64 R8, desc[UR10][R14.64+-0x100] ;  /* 0xffff000a0e087981 */ /* 0x000ee2000c1e1b00 */
[C---:B------:R-:W-:Y:S01]  /*0750*/  VIADD R11, R25.reuse, 0x80 ;  /* 0x00000080190b7836 */ /* 0x040fe20000000000 */
[----:B------:R-:W-:Y:S02]  /*0760*/  IADD3 R17, PT, PT, R25, 0x100, RZ ;  /* 0x0000010019117810 */ /* 0x000fe40007ffe0ff */
[----:B------:R-:W4:Y:S01]  /*0770*/  LDG.E.64 R22, desc[UR10][R14.64] ;  /* 0x0000000a0e167981 */ /* 0x000f22000c1e1b00 */
[----:B------:R-:W-:-:S03]  /*0780*/  IMAD.WIDE R10, R11, 0x8, R6 ;  /* 0x000000080b0a7825 */ /* 0x000fc600078e0206 */
[----:B------:R-:W5:Y:S01]  /*0790*/  LDG.E.64 R20, desc[UR10][R14.64+0x100] ;  /* 0x0001000a0e147981 */ /* 0x000f62000c1e1b00 */
[----:B------:R-:W-:-:S03]  /*07a0*/  IMAD.WIDE R16, R17, 0x8, R6 ;  /* 0x0000000811107825 */ /* 0x000fc600078e0206 */
[----:B------:R-:W5:Y:S04]  /*07b0*/  LDG.E.64 R18, desc[UR10][R10.64+-0x200] ;  /* 0xfffe000a0a127981 */ /* 0x000f68000c1e1b00 */
[----:B------:R-:W5:Y:S04]  /*07c0*/  LDG.E.64 R14, desc[UR10][R10.64+-0x100] ;  /* 0xffff000a0a0e7981 */ /* 0x000f68000c1e1b00 */
[----:B--2---:R0:W-:Y:S04]  /*07d0*/  STS.64 [R27+-0x10], R12 ;  /* 0xfffff00c1b007388 */ /* 0x0041e80000000a00 */
[----:B---3--:R1:W-:Y:S04]  /*07e0*/  STS.64 [R27+-0x8], R8 ;  /* 0xfffff8081b007388 */ /* 0x0083e80000000a00 */
[----:B0-----:R-:W2:Y:S04]  /*07f0*/  LDG.E.64 R12, desc[UR10][R10.64] ;  /* 0x0000000a0a0c7981 */ /* 0x001ea8000c1e1b00 */
[----:B-1----:R-:W3:Y:S04]  /*0800*/  LDG.E.64 R8, desc[UR10][R16.64+-0x200] ;  /* 0xfffe000a10087981 */ /* 0x002ee8000c1e1b00 */
[----:B------:R-:W3:Y:S01]  /*0810*/  LDG.E.64 R10, desc[UR10][R10.64+0x100] ;  /* 0x0001000a0a0a7981 */ /* 0x000ee2000c1e1b00 */
[----:B------:R-:W-:-:S03]  /*0820*/  VIADD R29, R25, 0x180 ;  /* 0x00000180191d7836 */ /* 0x000fc60000000000 */
[----:B----4-:R0:W-:Y:S04]  /*0830*/  STS.64 [R27], R22 ;  /* 0x000000161b007388 */ /* 0x0101e80000000a00 */
[----:B-----5:R1:W-:Y:S04]  /*0840*/  STS.64 [R27+0x8], R20 ;  /* 0x000008141b007388 */ /* 0x0203e80000000a00 */
[----:B------:R4:W-:Y:S01]  /*0850*/  STS.64 [R27+0x10], R18 ;  /* 0x000010121b007388 */ /* 0x0009e20000000a00 */
[----:B0-----:R-:W-:-:S03]  /*0860*/  IMAD.WIDE R22, R29, 0x8, R6 ;  /* 0x000000081d167825 */ /* 0x001fc600078e0206 */
[----:B------:R0:W-:Y:S04]  /*0870*/  STS.64 [R27+0x18], R14 ;  /* 0x0000180e1b007388 */ /* 0x0001e80000000a00 */
[----:B-1----:R-:W5:Y:S04]  /*0880*/  LDG.E.64 R20, desc[UR10][R16.64+-0x100] ;  /* 0xffff000a10147981 */ /* 0x002f68000c1e1b00 */
[----:B----4-:R-:W4:Y:S04]  /*0890*/  LDG.E.64 R18, desc[UR10][R16.64] ;  /* 0x0000000a10127981 */ /* 0x010f28000c1e1b00 */
[----:B0-----:R-:W4:Y:S04]  /*08a0*/  LDG.E.64 R14, desc[UR10][R22.64+-0x200] ;  /* 0xfffe000a160e7981 */ /* 0x001f28000c1e1b00 */
[----:B------:R-:W4:Y:S04]  /*08b0*/  LDG.E.64 R16, desc[UR10][R16.64+0x100] ;  /* 0x0001000a10107981 */ /* 0x000f28000c1e1b00 */
[----:B--2---:R0:W-:Y:S04]  /*08c0*/  STS.64 [R27+0x20], R12 ;  /* 0x0000200c1b007388 */ /* 0x0041e80000000a00 */
[----:B---3--:R1:W-:Y:S04]  /*08d0*/  STS.64 [R27+0x30], R8 ;  /* 0x000030081b007388 */ /* 0x0083e80000000a00 */
[----:B------:R2:W-:Y:S04]  /*08e0*/  STS.64 [R27+0x28], R10 ;  /* 0x0000280a1b007388 */ /* 0x0005e80000000a00 */
[----:B0-----:R-:W3:Y:S04]  /*08f0*/  LDG.E.64 R12, desc[UR10][R22.64+0x100] ;  /* 0x0001000a160c7981 */ /* 0x001ee8000c1e1b00 */
[----:B-1----:R-:W3:Y:S04]  /*0900*/  LDG.E.64 R8, desc[UR10][R22.64+-0x100] ;  /* 0xffff000a16087981 */ /* 0x002ee8000c1e1b00 */
[----:B--2---:R-:W2:Y:S01]  /*0910*/  LDG.E.64 R10, desc[UR10][R22.64] ;  /* 0x0000000a160a7981 */ /* 0x004ea2000c1e1b00 */
[----:B------:R-:W-:-:S05]  /*0920*/  VIADD R26, R26, 0x10 ;  /* 0x000000101a1a7836 */ /* 0x000fca0000000000 */
[----:B------:R-:W-:Y:S02]  /*0930*/  ISETP.GE.AND P1, PT, R26, -0xc, PT ;  /* 0xfffffff41a00780c */ /* 0x000fe40003f26270 */
[----:B------:R-:W-:Y:S01]  /*0940*/  IADD3 R25, PT, PT, R25, 0x200, RZ ;  /* 0x0000020019197810 */ /* 0x000fe20007ffe0ff */
[----:B-----5:R-:W-:Y:S04]  /*0950*/  STS.64 [R27+0x38], R20 ;  /* 0x000038141b007388 */ /* 0x020fe80000000a00 */
[----:B----4-:R-:W-:Y:S04]  /*0960*/  STS.64 [R27+0x40], R18 ;  /* 0x000040121b007388 */ /* 0x010fe80000000a00 */
[----:B------:R-:W-:Y:S04]  /*0970*/  STS.64 [R27+0x50], R14 ;  /* 0x0000500e1b007388 */ /* 0x000fe80000000a00 */
[----:B------:R-:W-:Y:S04]  /*0980*/  STS.64 [R27+0x48], R16 ;  /* 0x000048101b007388 */ /* 0x000fe80000000a00 */
[----:B---3--:R-:W-:Y:S04]  /*0990*/  STS.64 [R27+0x68], R12 ;  /* 0x0000680c1b007388 */ /* 0x008fe80000000a00 */
[----:B------:R-:W-:Y:S04]  /*09a0*/  STS.64 [R27+0x58], R8 ;  /* 0x000058081b007388 */ /* 0x000fe80000000a00 */
[----:B--2---:R0:W-:Y:S02]  /*09b0*/  STS.64 [R27+0x60], R10 ;  /* 0x0000600a1b007388 */ /* 0x0041e40000000a00 */
[----:B0-----:R-:W-:Y:S01]  /*09c0*/  VIADD R27, R27, 0x80 ;  /* 0x000000801b1b7836 */ /* 0x001fe20000000000 */
[----:B------:R-:W-:Y:S06]  /*09d0*/  @!P1 BRA `(.L_x_8) ;  /* 0xfffffffc00509947 */ /* 0x000fec000383ffff */
.L_x_7:
[----:B------:R-:W-:-:S05]  /*09e0*/  IMAD.MOV R8, RZ, RZ, -R26 ;  /* 0x000000ffff087224 */ /* 0x000fca00078e0a1a */
[----:B------:R-:W-:-:S13]  /*09f0*/  ISETP.GT.AND P1, PT, R8, 0x4, PT ;  /* 0x000000040800780c */ /* 0x000fda0003f24270 */
[----:B------:R-:W-:Y:S05]  /*0a00*/  @!P1 BRA `(.L_x_9) ;  /* 0x00000000005c9947 */ /* 0x000fea0003800000 */
[----:B------:R-:W-:-:S05]  /*0a10*/  IMAD.WIDE R14, R25, 0x8, R6 ;  /* 0x00000008190e7825 */ /* 0x000fca00078e0206 */
[----:B0-----:R-:W2:Y:S01]  /*0a20*/  LDG.E.64 R8, desc[UR10][R14.64+-0x200] ;  /* 0xfffe000a0e087981 */ /* 0x001ea2000c1e1b00 */
[----:B------:R-:W-:-:S03]  /*0a30*/  IADD3 R21, PT, PT, R25, 0x80, RZ ;  /* 0x0000008019157810 */ /* 0x000fc60007ffe0ff */
[----:B------:R-:W3:Y:S02]  /*0a40*/  LDG.E.64 R18, desc[UR10][R14.64+-0x100] ;  /* 0xffff000a0e127981 */ /* 0x000ee4000c1e1b00 */
[----:B------:R-:W-:Y:S02]  /*0a50*/  IMAD.WIDE R20, R21, 0x8, R6 ;  /* 0x0000000815147825 */ /* 0x000fe400078e0206 */
[----:B------:R-:W4:Y:S04]  /*0a60*/  LDG.E.64 R16, desc[UR10][R14.64] ;  /* 0x0000000a0e107981 */ /* 0x000f28000c1e1b00 */
[----:B------:R-:W5:Y:S04]  /*0a70*/  LDG.E.64 R12, desc[UR10][R20.64+-0x200] ;  /* 0xfffe000a140c7981 */ /* 0x000f68000c1e1b00 */
[----:B------:R-:W5:Y:S04]  /*0a80*/  LDG.E.64 R10, desc[UR10][R20.64+-0x100] ;  /* 0xffff000a140a7981 */ /* 0x000f68000c1e1b00 */
[----:B------:R-:W5:Y:S04]  /*0a90*/  LDG.E.64 R14, desc[UR10][R14.64+0x100] ;  /* 0x0001000a0e0e7981 */ /* 0x000f68000c1e1b00 */
[----:B------:R-:W5:Y:S04]  /*0aa0*/  LDG.E.64 R22, desc[UR10][R20.64+0x100] ;  /* 0x0001000a14167981 */ /* 0x000f68000c1e1b00 */
[----:B--2---:R0:W-:Y:S04]  /*0ab0*/  STS.64 [R27+-0x10], R8 ;  /* 0xfffff0081b007388 */ /* 0x0041e80000000a00 */
[----:B0-----:R-:W2:Y:S01]  /*0ac0*/  LDG.E.64 R8, desc[UR10][R20.64] ;  /* 0x0000000a14087981 */ /* 0x001ea2000c1e1b00 */
[----:B------:R-:W-:Y:S01]  /*0ad0*/  PLOP3.LUT P0, PT, PT, PT, PT, 0x8, 0x80 ;  /* 0x000000000080781c */ /* 0x000fe20003f0e170 */
[----:B------:R-:W-:-:S02]  /*0ae0*/  VIADD R26, R26, 0x8 ;  /* 0x000000081a1a7836 */ /* 0x000fc40000000000 */
[----:B---3--:R-:W-:Y:S01]  /*0af0*/  STS.64 [R27+-0x8], R18 ;  /* 0xfffff8121b007388 */ /* 0x008fe20000000a00 */
[----:B------:R-:W-:-:S03]  /*0b00*/  VIADD R25, R25, 0x100 ;  /* 0x0000010019197836 */ /* 0x000fc60000000000 */
[----:B----4-:R-:W-:Y:S04]  /*0b10*/  STS.64 [R27], R16 ;  /* 0x000000101b007388 */ /* 0x010fe80000000a00 */
[----:B-----5:R-:W-:Y:S04]  /*0b20*/  STS.64 [R27+0x8], R14 ;  /* 0x0000080e1b007388 */ /* 0x020fe80000000a00 */
[----:B------:R-:W-:Y:S04]  /*0b30*/  STS.64 [R27+0x10], R12 ;  /* 0x0000100c1b007388 */ /* 0x000fe80000000a00 */
[----:B------:R-:W-:Y:S04]  /*0b40*/  STS.64 [R27+0x18], R10 ;  /* 0x0000180a1b007388 */ /* 0x000fe80000000a00 */
[----:B------:R-:W-:Y:S04]  /*0b50*/  STS.64 [R27+0x28], R22 ;  /* 0x000028161b007388 */ /* 0x000fe80000000a00 */
[----:B--2---:R0:W-:Y:S02]  /*0b60*/  STS.64 [R27+0x20], R8 ;  /* 0x000020081b007388 */ /* 0x0041e40000000a00 */
[----:B0-----:R-:W-:-:S07]  /*0b70*/  IADD3 R27, PT, PT, R27, 0x40, RZ ;  /* 0x000000401b1b7810 */ /* 0x001fce0007ffe0ff */
.L_x_9:
[----:B------:R-:W-:-:S13]  /*0b80*/  ISETP.NE.OR P0, PT, R26, RZ, P0 ;  /* 0x000000ff1a00720c */ /* 0x000fda0000705670 */
[----:B------:R-:W-:Y:S05]  /*0b90*/  @!P0 BRA `(.L_x_5) ;  /* 0x0000000000388947 */ /* 0x000fea0003800000 */
.L_x_6:
[----:B------:R-:W-:-:S05]  /*0ba0*/  IMAD.WIDE R8, R25, 0x8, R6 ;  /* 0x0000000819087825 */ /* 0x000fca00078e0206 */
        /* <DEDUP_REMOVED lines=13> */
.L_x_5:
[----:B------:R-:W-:-:S13]  /*0c80*/  ISETP.NE.AND P0, PT, R24, RZ, PT ;  /* 0x000000ff1800720c */ /* 0x000fda0003f05270 */
[----:B------:R-:W-:Y:S05]  /*0c90*/  @!P0 BRA `(.L_x_4) ;  /* 0x0000000000488947 */ /* 0x000fea0003800000 */
[----:B------:R-:W1:Y:S01]  /*0ca0*/  S2UR UR6, SR_CgaCtaId ;  /* 0x00000000000679c3 */ /* 0x000e620000008800 */
[----:B------:R-:W-:Y:S01]  /*0cb0*/  UMOV UR5, 0x400 ;  /* 0x0000040000057882 */ /* 0x000fe20000000000 */
[----:B------:R-:W-:Y:S01]  /*0cc0*/  IMAD.IADD R5, R5, 0x1, R4 ;  /* 0x0000000105057824 */ /* 0x000fe200078e0204 */
[----:B------:R-:W-:Y:S01]  /*0cd0*/  UIADD3 UR5, UPT, UPT, UR5, 0x1000, URZ ;  /* 0x0000100005057890 */ /* 0x000fe2000fffe0ff */
[----:B------:R-:W-:Y:S02]  /*0ce0*/  IADD3 R24, PT, PT, -R24, RZ, RZ ;  /* 0x000000ff18187210 */ /* 0x000fe40007ffe1ff */
[----:B------:R-:W-:Y:S02]  /*0cf0*/  IMAD R9, R28, 0x20, R5 ;  /* 0x000000201c097824 */ /* 0x000fe400078e0205 */
[----:B------:R-:W2:Y:S01]  /*0d00*/  LDC.64 R6, c[0x0][0x388] ;  /* 0x0000e200ff067b82 */ /* 0x000ea20000000a00 */
[----:B------:R-:W-:Y:S01]  /*0d10*/  IMAD R11, R5, 0x20, R0 ;  /* 0x00000020050b7824 */ /* 0x000fe200078e0200 */
[----:B-1----:R-:W-:-:S06]  /*0d20*/  ULEA UR5, UR6, UR5, 0x18 ;  /* 0x0000000506057291 */ /* 0x002fcc000f8ec0ff */
[----:B------:R-:W-:-:S07]  /*0d30*/  LEA R9, R9, UR5, 0x3 ;  /* 0x0000000509097c11 */ /* 0x000fce000f8e18ff */
.L_x_10:
[----:B--2---:R-:W-:-:S06]  /*0d40*/  IMAD.WIDE R4, R11, 0x8, R6 ;  /* 0x000000080b047825 */ /* 0x004fcc00078e0206 */
[----:B0-----:R-:W2:Y:S01]  /*0d50*/  LDG.E.64 R4, desc[UR10][R4.64] ;  /* 0x0000000a04047981 */ /* 0x001ea2000c1e1b00 */
[----:B------:R-:W-:Y:S01]  /*0d60*/  VIADD R24, R24, 0x1 ;  /* 0x0000000118187836 */ /* 0x000fe20000000000 */
[----:B------:R-:W-:-:S04]  /*0d70*/  IADD3 R11, PT, PT, R11, 0x20, RZ ;  /* 0x000000200b0b7810 */ /* 0x000fc80007ffe0ff */
[----:B------:R-:W-:Y:S01]  /*0d80*/  ISETP.NE.AND P0, PT, R24, RZ, PT ;  /* 0x000000ff1800720c */ /* 0x000fe20003f05270 */
[----:B--2---:R0:W-:Y:S02]  /*0d90*/  STS.64 [R9], R4 ;  /* 0x0000000409007388 */ /* 0x0041e40000000a00 */
[----:B0-----:R-:W-:-:S10]  /*0da0*/  VIADD R9, R9, 0x8 ;  /* 0x0000000809097836 */ /* 0x001fd40000000000 */
[----:B------:R-:W-:Y:S05]  /*0db0*/  @P0 BRA `(.L_x_10) ;  /* 0xfffffffc00e00947 */ /* 0x000fea000383ffff */
.L_x_4:
[----:B------:R-:W1:Y:S08]  /*0dc0*/  S2UR UR7, SR_CgaCtaId ;  /* 0x00000000000779c3 */ /* 0x000e700000008800 */
[----:B------:R-:W-:Y:S01]  /*0dd0*/  BAR.SYNC.DEFER_BLOCKING 0x0 ;  /* 0x0000000000007b1d */ /* 0x000fe20000010000 */
[----:B------:R-:W-:-:S05]  /*0de0*/  IMAD R3, R3, 0x20, R0 ;  /* 0x0000002003037824 */ /* 0x000fca00078e0200 */
[----:B------:R-:W-:Y:S02]  /*0df0*/  UMOV UR5, 0x400 ;  /* 0x0000040000057882 */ /* 0x000fe40000000000 */
[----:B------:R-:W-:Y:S02]  /*0e00*/  UIADD3 UR6, UPT, UPT, UR5, 0x1000, URZ ;  /* 0x0000100005067890 */ /* 0x000fe4000fffe0ff */
[----:B-1----:R-:W-:Y:S02]  /*0e10*/  ULEA UR5, UR7, UR5, 0x18 ;  /* 0x0000000507057291 */ /* 0x002fe4000f8ec0ff */
[----:B------:R-:W-:-:S04]  /*0e20*/  ULEA UR6, UR7, UR6, 0x18 ;  /* 0x0000000607067291 */ /* 0x000fc8000f8ec0ff */
[----:B------:R-:W-:Y:S02]  /*0e30*/  LEA R28, R28, UR5, 0x8 ;  /* 0x000000051c1c7c11 */ /* 0x000fe4000f8e40ff */
[----:B------:R-:W-:-:S03]  /*0e40*/  LEA R2, R2, UR6, 0x8 ;  /* 0x0000000602027c11 */ /* 0x000fc6000f8e40ff */
[----:B------:R-:W-:Y:S04]  /*0e50*/  LDS.128 R20, [R28] ;  /* 0x000000001c147984 */ /* 0x000fe80000000c00 */
[----:B------:R-:W1:Y:S04]  /*0e60*/  LDS.128 R24, [R2] ;  /* 0x0000000002187984 */ /* 0x000e680000000c00 */
[----:B------:R-:W-:Y:S04]  /*0e70*/  LDS.128 R4, [R28+0x10] ;  /* 0x000010001c047984 */ /* 0x000fe80000000c00 */
[----:B------:R-:W2:Y:S04]  /*0e80*/  LDS.128 R8, [R2+0x10] ;  /* 0x0000100002087984 */ /* 0x000ea80000000c00 */
[----:B------:R-:W-:Y:S04]  /*0e90*/  LDS.128 R12, [R28+0x20] ;  /* 0x000020001c0c7984 */ /* 0x000fe80000000c00 */
[----:B------:R-:W3:Y:S01]  /*0ea0*/  LDS.128 R16, [R2+0x20] ;  /* 0x0000200002107984 */ /* 0x000ee20000000c00 */
[----:B-1----:R-:W-:-:S08]  /*0eb0*/  DFMA R20, R20, R24, RZ ;  /* 0x000000181414722b */ /* 0x002fd000000000ff */
[----:B------:R-:W-:Y:S01]  /*0ec0*/  DFMA R20, R22, R26, R20 ;  /* 0x0000001a1614722b */ /* 0x000fe20000000014 */
[----:B------:R-:W-:Y:S07]  /*0ed0*/  LDS.128 R24, [R2+0x30] ;  /* 0x0000300002187984 */ /* 0x000fee0000000c00 */
[----:B--2---:R-:W-:Y:S02]  /*0ee0*/  DFMA R4, R4, R8, R20 ;  /* 0x000000080404722b */ /* 0x004fe40000000014 */
[----:B------:R-:W1:Y:S06]  /*0ef0*/  LDS.128 R20, [R28+0x30] ;  /* 0x000030001c147984 */ /* 0x000e6c0000000c00 */
[----:B------:R-:W-:Y:S01]  /*0f00*/  DFMA R4, R6, R10, R4 ;  /* 0x0000000a0604722b */ /* 0x000fe20000000004 */
[----:B------:R-:W-:Y:S07]  /*0f10*/  LDS.128 R8, [R2+0x40] ;  /* 0x0000400002087984 */ /* 0x000fee0000000c00 */
[----:B---3--:R-:W-:-:S02]  /*0f20*/  DFMA R12, R12, R16, R4 ;  /* 0x000000100c0c722b */ /* 0x008fc40000000004 */
[----:B------:R-:W2:Y:S06]  /*0f30*/  LDS.128 R4, [R28+0x40] ;  /* 0x000040001c047984 */ /* 0x000eac0000000c00 */
[----:B------:R-:W-:Y:S01]  /*0f40*/  DFMA R12, R14, R18, R12 ;  /* 0x000000120e0c722b */ /* 0x000fe2000000000c */
[----:B------:R-:W-:Y:S07]  /*0f50*/  LDS.128 R16, [R2+0x50] ;  /* 0x0000500002107984 */ /* 0x000fee0000000c00 */
[----:B-1----:R-:W-:-:S02]  /*0f60*/  DFMA R20, R20, R24, R12 ;  /* 0x000000181414722b */ /* 0x002fc4000000000c */
[----:B------:R-:W1:Y:S06]  /*0f70*/  LDS.128 R12, [R28+0x50] ;  /* 0x000050001c0c7984 */ /* 0x000e6c0000000c00 */
[----:B------:R-:W-:Y:S01]  /*0f80*/  DFMA R20, R22, R26, R20 ;  /* 0x0000001a1614722b */ /* 0x000fe20000000014 */
[----:B------:R-:W-:Y:S07]  /*0f90*/  LDS.128 R24, [R2+0x60] ;  /* 0x0000600002187984 */ /* 0x000fee0000000c00 */
[----:B--2---:R-:W-:-:S02]  /*0fa0*/  DFMA R4, R4, R8, R20 ;  /* 0x000000080404722b */ /* 0x004fc40000000014 */
        /* <DEDUP_REMOVED lines=38> */
[----:B------:R-:W3:Y:S07]  /*1210*/  LDC.64 R6, c[0x0][0x390] ;  /* 0x0000e400ff067b82 */ /* 0x000eee0000000a00 */
[----:B--2---:R-:W-:-:S08]  /*1220*/  DFMA R4, R12, R16, R4 ;  /* 0x000000100c04722b */ /* 0x004fd00000000004 */
[----:B------:R-:W-:Y:S01]  /*1230*/  DFMA R4, R14, R18, R4 ;  /* 0x000000120e04722b */ /* 0x000fe20000000004 */
[----:B---3--:R-:W-:-:S07]  /*1240*/  IMAD.WIDE R6, R3, 0x8, R6 ;  /* 0x0000000803067825 */ /* 0x008fce00078e0206 */
[----:B-1----:R-:W-:-:S08]  /*1250*/  DFMA R4, R20, R24, R4 ;  /* 0x000000181404722b */ /* 0x002fd00000000004 */
[----:B------:R-:W-:-:S07]  /*1260*/  DFMA R4, R22, R26, R4 ;  /* 0x0000001a1604722b */ /* 0x000fce0000000004 */
[----:B0-----:R-:W-:Y:S01]  /*1270*/  STG.E.64 desc[UR10][R6.64], R4 ;  /* 0x0000000406007986 */ /* 0x001fe2000c101b0a */
[----:B------:R-:W-:Y:S05]  /*1280*/  EXIT ;  /* 0x000000000000794d */ /* 0x000fea0003800000 */
        .weak           $__internal_0_$__cuda_sm20_div_u16
        .type           $__internal_0_$__cuda_sm20_div_u16,@function
        .size           $__internal_0_$__cuda_sm20_div_u16,(.L_x_12 - $__internal_0_$__cuda_sm20_div_u16)
$__internal_0_$__cuda_sm20_div_u16:
[----:B------:R-:W0:Y:S01]  /*1290*/  I2F.U16 R4, R11 ;  /* 0x0000000b00047306 */ /* 0x000e220000101000 */
[----:B------:R-:W-:Y:S02]  /*12a0*/  MOV R6, 0x4b800000 ;  /* 0x4b80000000067802 */ /* 0x000fe40000000f00 */
[C---:B0-----:R-:W-:Y:S02]  /*12b0*/  FSETP.GEU.AND P1, PT, |R4|.reuse, 1.175494350822287508e-38, PT ;  /* 0x008000000400780b */ /* 0x041fe40003f2e200 */
[----:B------:R-:W-:Y:S02]  /*12c0*/  FSETP.GT.AND P0, PT, |R4|, 8.50705917302346158658e+37, PT ;  /* 0x7e8000000400780b */ /* 0x000fe40003f04200 */
[----:B------:R-:W-:-:S04]  /*12d0*/  FSEL R6, R6, 1, !P1 ;  /* 0x3f80000006067808 */ /* 0x000fc80004800000 */
[----:B------:R-:W-:Y:S02]  /*12e0*/  FSEL R7, R6, 0.25, !P0 ;  /* 0x3e80000006077808 */ /* 0x000fe40004000000 */
[----:B------:R-:W-:-:S03]  /*12f0*/  ISETP.NE.U32.AND P0, PT, R11, RZ, PT ;  /* 0x000000ff0b00720c */ /* 0x000fc60003f05070 */
[----:B------:R-:W-:Y:S02]  /*1300*/  FMUL R9, R4, R7 ;  /* 0x0000000704097220 */ /* 0x000fe40000400000 */
[----:B------:R-:W-:Y:S08]  /*1310*/  I2F.U16.RZ R4, UR5 ;  /* 0x0000000500047d06 */ /* 0x000ff0000810d000 */
[----:B------:R-:W0:Y:S02]  /*1320*/  MUFU.RCP R6, R9 ;  /* 0x0000000900067308 */ /* 0x000e240000001000 */
[----:B0-----:R-:W-:-:S04]  /*1330*/  FMUL R6, R7, R6 ;  /* 0x0000000607067220 */ /* 0x001fc80000400000 */
[----:B------:R-:W-:Y:S01]  /*1340*/  VIADD R7, R6, 0x2 ;  /* 0x0000000206077836 */ /* 0x000fe20000000000 */
[----:B------:R-:W-:-:S03]  /*1350*/  MOV R6, R12 ;  /* 0x0000000c00067202 */ /* 0x000fc60000000f00 */
[----:B------:R-:W-:Y:S01]  /*1360*/  FMUL.RZ R10, R4, R7 ;  /* 0x00000007040a7220 */ /* 0x000fe2000040c000 */
[----:B------:R-:W-:-:S05]  /*1370*/  IMAD.MOV.U32 R7, RZ, RZ, 0x0 ;  /* 0x00000000ff077424 */ /* 0x000fca00078e00ff */
[----:B------:R-:W0:Y:S02]  /*1380*/  F2I.U32.TRUNC.NTZ R10, R10 ;  /* 0x0000000a000a7305 */ /* 0x000e24000020f000 */
[----:B0-----:R-:W-:Y:S01]  /*1390*/  LOP3.LUT R4, R10, 0xffff, RZ, 0xc0, !PT ;  /* 0x0000ffff0a047812 */ /* 0x001fe200078ec0ff */
[----:B------:R-:W-:Y:S01]  /*13a0*/  @!P0 IMAD.MOV.U32 R4, RZ, RZ, -0x1 ;  /* 0xffffffffff048424 */ /* 0x000fe200078e00ff */
[----:B------:R-:W-:Y:S06]  /*13b0*/  RET.REL.NODEC R6 `(_Z7kernelAPdS_S_) ;  /* 0xffffffec06107950 */ /* 0x000fec0003c3ffff */
.L_x_11:
[----:B------:R-:W-:-:S00]  /*13c0*/  BRA `(.L_x_11) ;  /* 0xfffffffc00fc7947 */ /* 0x000fc0000383ffff */
[----:B------:R-:W-:-:S00]  /*13d0*/  NOP ;  /* 0x0000000000007918 */ /* 0x000fc00000000000 */
        /* <DEDUP_REMOVED lines=10> */
.L_x_12:


//--------------------- .nv.shared._Z7kernelAPdS_S_ --------------------------
	.section	.nv.shared._Z7kernelAPdS_S_,"aw",@nobits
	.sectionflags	@""
	.align	8
.nv.shared._Z7kernelAPdS_S_:
	.zero		9216


//--------------------- .nv.shared.reserved.0     --------------------------
	.section	.nv.shared.reserved.0,"aw",@nobits
	.weak		__nv_reservedSMEM_offset_0_alias
	.size		__nv_reservedSMEM_offset_0_alias, 0, 64
	.other		__nv_reservedSMEM_offset_0_alias,@"STO_CUDA_RESERVED_SHARED STV_DEFAULT"
__nv_reservedSMEM_offset_0_alias:
	.zero		0
	.zero		64


//--------------------- .nv.constant0._Z7kernelAPdS_S_ --------------------------
	.section	.nv.constant0._Z7kernelAPdS_S_,"a",@progbits
	.sectionflags	@""
	.align	4
.nv.constant0._Z7kernelAPdS_S_:
	.zero		920


//--------------------- SYMBOLS --------------------------

	.type		.nv.reservedSmem.offset0,@object
	.size		.nv.reservedSmem.offset0,0x4
	.type		.nv.reservedSmem.cap,@object
	.size		.nv.reservedSmem.cap,0x4
